.version 6.5
.target sm_30
.address_size 64

.visible .entry constant_f32(
	.param .u64 input,
	.param .u64 output
)
{
	.reg .u64 	    in_addr;
    .reg .u64 	    out_addr;
    .reg .f32 	    temp;

	ld.param.u64 	in_addr, [input];
    ld.param.u64 	out_addr, [output];

    ld.f32          temp, [in_addr];
	mul.f32		    temp, temp, 0f3f000000; // 0.5
    st.f32          [out_addr], temp;
	ret;
}


// ===== COMPILED SASS (sm_100) =====

	.target	sm_100

	.elftype	@"ET_EXEC"


//--------------------- .note.nv.tkinfo           --------------------------
	.section	.note.nv.tkinfo,"",@"SHT_NOTE"
	.sectionflags	@"SHF_NOTE_NV_TKINFO"
	.tkinfo
        /*0018*/ 	.word	0x00000002
        /*0030*/ 	.string	""
        /*0030*/ 	.string	"ptxas"
        /*0030*/ 	.string	"Cuda compilation tools, release 13.0, V13.0.88"
        /*0030*/ 	.string	"Build cuda_13.0.r13.0/compiler.36424714_0"
        /*0030*/ 	.string	"-arch sm_100 "



//--------------------- .note.nv.cuinfo           --------------------------
	.section	.note.nv.cuinfo,"",@"SHT_NOTE"
	.sectionflags	@"SHF_NOTE_NV_CUINFO"
        /*0018*/ 	.short	0x0002
        /*001a*/ 	.short	0x001e
        /*001c*/ 	.short	0x0082
	.zero		2


//--------------------- .nv.info                  --------------------------
	.section	.nv.info,"",@"SHT_CUDA_INFO"
	.align	4


	//----- nvinfo : EIATTR_REGCOUNT
	.align		4
        /*0000*/ 	.byte	0x04, 0x2f
        /*0002*/ 	.short	(.L_1 - .L_0)
	.align		4
.L_0:
        /*0004*/ 	.word	index@(constant_f32)
        /*0008*/ 	.word	0x0000000a


	//----- nvinfo : EIATTR_FRAME_SIZE
	.align		4
.L_1:
        /*000c*/ 	.byte	0x04, 0x11
        /*000e*/ 	.short	(.L_3 - .L_2)
	.align		4
.L_2:
        /*0010*/ 	.word	index@(constant_f32)
        /*0014*/ 	.word	0x00000000


	//----- nvinfo : EIATTR_MIN_STACK_SIZE
	.align		4
.L_3:
        /*0018*/ 	.byte	0x04, 0x12
        /*001a*/ 	.short	(.L_5 - .L_4)
	.align		4
.L_4:
        /*001c*/ 	.word	index@(constant_f32)
        /*0020*/ 	.word	0x00000000
.L_5:


//--------------------- .nv.compat                --------------------------
	.section	.nv.compat,"",@"SHT_CUDA_COMPAT_INFO"
	.align	4
        /*0000*/ 	.byte	0x02, 0x09, 0x00, 0x00, 0x02, 0x02, 0x01, 0x00, 0x02, 0x05, 0x05, 0x00, 0x03, 0x07, 0x01, 0x01
        /*0010*/ 	.byte	0x02, 0x03, 0x00, 0x00, 0x02, 0x06, 0x01, 0x00, 0x04, 0x0b, 0x08, 0x00, 0x09, 0x00, 0x00, 0x00
        /*0020*/ 	.byte	0x00, 0x00, 0x00, 0x00


//--------------------- .nv.info.constant_f32     --------------------------
	.section	.nv.info.constant_f32,"",@"SHT_CUDA_INFO"
	.sectionflags	@""
	.align	4


	//----- nvinfo : EIATTR_CUDA_API_VERSION
	.align		4
        /*0000*/ 	.byte	0x04, 0x37
        /*0002*/ 	.short	(.L_7 - .L_6)
.L_6:
        /*0004*/ 	.word	0x00000082


	//----- nvinfo : EIATTR_KPARAM_INFO
	.align		4
.L_7:
        /*0008*/ 	.byte	0x04, 0x17
        /*000a*/ 	.short	(.L_9 - .L_8)
.L_8:
        /*000c*/ 	.word	0x00000000
        /*0010*/ 	.short	0x0001
        /*0012*/ 	.short	0x0008
        /*0014*/ 	.byte	0x00, 0xf0, 0x21, 0x00


	//----- nvinfo : EIATTR_KPARAM_INFO
	.align		4
.L_9:
        /*0018*/ 	.byte	0x04, 0x17
        /*001a*/ 	.short	(.L_11 - .L_10)
.L_10:
        /*001c*/ 	.word	0x00000000
        /*0020*/ 	.short	0x0000
        /*0022*/ 	.short	0x0000
        /*0024*/ 	.byte	0x00, 0xf0, 0x21, 0x00


	//----- nvinfo : EIATTR_SPARSE_MMA_MASK
	.align		4
.L_11:
        /*0028*/ 	.byte	0x03, 0x50
        /*002a*/ 	.short	0x0000


	//----- nvinfo : EIATTR_MAXREG_COUNT
	.align		4
        /*002c*/ 	.byte	0x03, 0x1b
        /*002e*/ 	.short	0x00ff


	//----- nvinfo : EIATTR_MERCURY_ISA_VERSION
	.align		4
        /*0030*/ 	.byte	0x03, 0x5f
        /*0032*/ 	.short	0x0101


	//----- nvinfo : EIATTR_VRC_CTA_INIT_COUNT
	.align		4
        /*0034*/ 	.byte	0x02, 0x4a
	.zero		1
	.zero		1


	//----- nvinfo : EIATTR_EXIT_INSTR_OFFSETS
	.align		4
        /*0038*/ 	.byte	0x04, 0x1c
        /*003a*/ 	.short	(.L_13 - .L_12)


	//   ....[0]....
.L_12:
        /*003c*/ 	.word	0x00000070


	//----- nvinfo : EIATTR_CBANK_PARAM_SIZE
	.align		4
.L_13:
        /*0040*/ 	.byte	0x03, 0x19
        /*0042*/ 	.short	0x0010


	//----- nvinfo : EIATTR_PARAM_CBANK
	.align		4
        /*0044*/ 	.byte	0x04, 0x0a
        /*0046*/ 	.short	(.L_15 - .L_14)
	.align		4
.L_14:
        /*0048*/ 	.word	index@(.nv.constant0.constant_f32)
        /*004c*/ 	.short	0x0380
        /*004e*/ 	.short	0x0010


	//----- nvinfo : EIATTR_SW_WAR
	.align		4
.L_15:
        /*0050*/ 	.byte	0x04, 0x36
        /*0052*/ 	.short	(.L_17 - .L_16)
.L_16:
        /*0054*/ 	.word	0x00000008
.L_17:


//--------------------- .nv.callgraph             --------------------------
	.section	.nv.callgraph,"",@"SHT_CUDA_CALLGRAPH"
	.align	4
	.sectionentsize	8
	.align		4
        /*0000*/ 	.word	0x00000000
	.align		4
        /*0004*/ 	.word	0xffffffff
	.align		4
        /*0008*/ 	.word	0x00000000
	.align		4
        /*000c*/ 	.word	0xfffffffe
	.align		4
        /*0010*/ 	.word	0x00000000
	.align		4
        /*0014*/ 	.word	0xfffffffd
	.align		4
        /*0018*/ 	.word	0x00000000
	.align		4
        /*001c*/ 	.word	0xfffffffc


//--------------------- .text.constant_f32        --------------------------
	.section	.text.constant_f32,"ax",@progbits
	.align	128
        .global         constant_f32
        .type           constant_f32,@function
        .size           constant_f32,(.L_x_1 - constant_f32)
        .other          constant_f32,@"STO_CUDA_ENTRY STV_DEFAULT"
constant_f32:
.text.constant_f32:
[----:B------:R-:W-:Y:S08]  /*0000*/  LDC R1, c[0x0][0x37c] ;  /* 0x0000df00ff017b82 */ /* 0x000ff00000000800 */
[----:B------:R-:W0:Y:S01]  /*0010*/  LDC.64 R2, c[0x0][0x380] ;  /* 0x0000e000ff027b82 */ /* 0x000e220000000a00 */
[----:B------:R-:W0:Y:S02]  /*0020*/  LDCU.64 UR4, c[0x0][0x358] ;  /* 0x00006b00ff0477ac */ /* 0x000e240008000a00 */
[----:B0-----:R-:W2:Y:S05]  /*0030*/  LD.E R2, desc[UR4][R2.64] ;  /* 0x0000000402027980 */ /* 0x001eaa000c101900 */
[----:B------:R-:W0:Y:S01]  /*0040*/  LDC.64 R4, c[0x0][0x388] ;  /* 0x0000e200ff047b82 */ /* 0x000e220000000a00 */
[----:B--2---:R-:W-:-:S05]  /*0050*/  FMUL R7, R2, 0.5 ;  /* 0x3f00000002077820 */ /* 0x004fca0000400000 */
[----:B0-----:R-:W-:Y:S01]  /*0060*/  ST.E desc[UR4][R4.64], R7 ;  /* 0x0000000704007985 */ /* 0x001fe2000c101904 */
[----:B------:R-:W-:Y:S05]  /*0070*/  EXIT ;  /* 0x000000000000794d */ /* 0x000fea0003800000 */
.L_x_0:
[----:B------:R-:W-:-:S00]  /*0080*/  BRA `(.L_x_0) ;  /* 0xfffffffc00fc7947 */ /* 0x000fc0000383ffff */
[----:B------:R-:W-:-:S00]  /*0090*/  NOP ;  /* 0x0000000000007918 */ /* 0x000fc00000000000 */
        /* <DEDUP_REMOVED lines=14> */
.L_x_1:


//--------------------- .nv.shared.reserved.0     --------------------------
	.section	.nv.shared.reserved.0,"aw",@nobits
	.weak		__nv_reservedSMEM_offset_0_alias
	.size		__nv_reservedSMEM_offset_0_alias, 0, 64
	.other		__nv_reservedSMEM_offset_0_alias,@"STO_CUDA_RESERVED_SHARED STV_DEFAULT"
__nv_reservedSMEM_offset_0_alias:
	.zero		0
	.zero		64


//--------------------- .nv.constant0.constant_f32 --------------------------
	.section	.nv.constant0.constant_f32,"a",@progbits
	.sectionflags	@""
	.align	4
.nv.constant0.constant_f32:
	.zero		912


//--------------------- SYMBOLS --------------------------

	.type		.nv.reservedSmem.offset0,@object
	.size		.nv.reservedSmem.offset0,0x4
